//
// Generated by NVIDIA NVVM Compiler
//
// Compiler Build ID: CL-36424714
// Cuda compilation tools, release 13.0, V13.0.88
// Based on NVVM 20.0.0
//

.version 9.0
.target sm_100
.address_size 64

	// .globl	_Z7conv_2dPKfPfi
.const .align 4 .b8 wigths[100];
// _ZZ7conv_2dPKfPfiE10shared_mem has been demoted

.visible .entry _Z7conv_2dPKfPfi(
	.param .u64 .ptr .align 1 _Z7conv_2dPKfPfi_param_0,
	.param .u64 .ptr .align 1 _Z7conv_2dPKfPfi_param_1,
	.param .u32 _Z7conv_2dPKfPfi_param_2
)
{
	.reg .pred 	%p<14>;
	.reg .b32 	%r<43>;
	.reg .b32 	%f<84>;
	.reg .b64 	%rd<18>;
	// demoted variable
	.shared .align 4 .b8 _ZZ7conv_2dPKfPfiE10shared_mem[5184];
	ld.param.u64 	%rd4, [_Z7conv_2dPKfPfi_param_0];
	ld.param.u64 	%rd3, [_Z7conv_2dPKfPfi_param_1];
	ld.param.u32 	%r13, [_Z7conv_2dPKfPfi_param_2];
	cvta.to.global.u64 	%rd1, %rd4;
	mov.u32 	%r1, %tid.x;
	mov.u32 	%r2, %tid.y;
	mov.u32 	%r3, %ntid.x;
	mov.u32 	%r14, %ctaid.x;
	mad.lo.s32 	%r4, %r3, %r14, %r1;
	mov.u32 	%r5, %ntid.y;
	mov.u32 	%r15, %ctaid.y;
	mad.lo.s32 	%r16, %r5, %r15, %r2;
	max.s32 	%r17, %r4, %r16;
	setp.lt.s32 	%p1, %r17, %r13;
	setp.ge.s32 	%p2, %r17, %r13;
	mov.u32 	%r18, _ZZ7conv_2dPKfPfiE10shared_mem;
	mad.lo.s32 	%r7, %r1, 144, %r18;
	shl.b32 	%r19, %r2, 2;
	add.s32 	%r20, %r7, %r19;
	add.s32 	%r8, %r20, 288;
	@%p2 bra 	$L__BB0_2;
	mad.lo.s32 	%r21, %r13, %r4, %r16;
	mul.wide.s32 	%rd5, %r21, 4;
	add.s64 	%rd6, %rd1, %rd5;
	ld.global.f32 	%f3, [%rd6];
	st.shared.f32 	[%r8+8], %f3;
$L__BB0_2:
	setp.gt.u32 	%p3, %r1, 1;
	@%p3 bra 	$L__BB0_9;
	setp.ge.s32 	%p4, %r16, %r13;
	add.s32 	%r9, %r4, -2;
	setp.lt.s32 	%p5, %r9, 0;
	or.pred  	%p6, %p5, %p4;
	@%p6 bra 	$L__BB0_5;
	mad.lo.s32 	%r23, %r13, %r9, %r16;
	mul.wide.u32 	%rd7, %r23, 4;
	add.s64 	%rd8, %rd1, %rd7;
	ld.global.f32 	%f4, [%rd8];
	st.shared.f32 	[%r8+-280], %f4;
	bra.uni 	$L__BB0_6;
$L__BB0_5:
	mov.b32 	%r22, 0;
	st.shared.u32 	[%r8+-280], %r22;
$L__BB0_6:
	add.s32 	%r10, %r4, %r3;
	max.s32 	%r24, %r10, %r16;
	setp.ge.s32 	%p7, %r24, %r13;
	@%p7 bra 	$L__BB0_8;
	mad.lo.s32 	%r29, %r13, %r10, %r16;
	mul.wide.s32 	%rd9, %r29, 4;
	add.s64 	%rd10, %rd1, %rd9;
	ld.global.f32 	%f5, [%rd10];
	mad.lo.s32 	%r30, %r3, 144, %r7;
	add.s32 	%r32, %r30, %r19;
	st.shared.f32 	[%r32+296], %f5;
	bra.uni 	$L__BB0_9;
$L__BB0_8:
	mad.lo.s32 	%r25, %r3, 144, %r7;
	add.s32 	%r27, %r25, %r19;
	mov.b32 	%r28, 0;
	st.shared.u32 	[%r27+296], %r28;
$L__BB0_9:
	setp.gt.u32 	%p8, %r2, 1;
	@%p8 bra 	$L__BB0_15;
	setp.ge.s32 	%p9, %r4, %r13;
	add.s32 	%r33, %r2, %r16;
	add.s32 	%r11, %r33, -2;
	setp.lt.s32 	%p10, %r11, 0;
	mul.lo.s32 	%r34, %r13, %r4;
	cvt.u64.u32 	%rd11, %r33;
	cvt.s64.s32 	%rd12, %r34;
	add.s64 	%rd13, %rd12, %rd11;
	shl.b64 	%rd14, %rd13, 2;
	add.s64 	%rd2, %rd1, %rd14;
	mov.f32 	%f83, 0f00000000;
	or.pred  	%p11, %p10, %p9;
	@%p11 bra 	$L__BB0_12;
	ld.global.f32 	%f83, [%rd2+-8];
$L__BB0_12:
	st.shared.f32 	[%r8], %f83;
	add.s32 	%r35, %r11, 4;
	max.s32 	%r36, %r35, %r4;
	setp.ge.s32 	%p12, %r36, %r13;
	@%p12 bra 	$L__BB0_14;
	ld.global.f32 	%f7, [%rd2+8];
	shl.b32 	%r40, %r5, 2;
	add.s32 	%r41, %r8, %r40;
	st.shared.f32 	[%r41+8], %f7;
	bra.uni 	$L__BB0_15;
$L__BB0_14:
	shl.b32 	%r37, %r5, 2;
	add.s32 	%r38, %r8, %r37;
	mov.b32 	%r39, 0;
	st.shared.u32 	[%r38+8], %r39;
$L__BB0_15:
	bar.sync 	0;
	not.pred 	%p13, %p1;
	@%p13 bra 	$L__BB0_17;
	ld.shared.f32 	%f8, [%r8+-288];
	ld.const.f32 	%f9, [wigths];
	fma.rn.f32 	%f10, %f8, %f9, 0f00000000;
	ld.shared.f32 	%f11, [%r8+-284];
	ld.const.f32 	%f12, [wigths+4];
	fma.rn.f32 	%f13, %f11, %f12, %f10;
	ld.shared.f32 	%f14, [%r8+-280];
	ld.const.f32 	%f15, [wigths+8];
	fma.rn.f32 	%f16, %f14, %f15, %f13;
	ld.shared.f32 	%f17, [%r8+-276];
	ld.const.f32 	%f18, [wigths+12];
	fma.rn.f32 	%f19, %f17, %f18, %f16;
	ld.shared.f32 	%f20, [%r8+-272];
	ld.const.f32 	%f21, [wigths+16];
	fma.rn.f32 	%f22, %f20, %f21, %f19;
	ld.shared.f32 	%f23, [%r8+-144];
	ld.const.f32 	%f24, [wigths+20];
	fma.rn.f32 	%f25, %f23, %f24, %f22;
	ld.shared.f32 	%f26, [%r8+-140];
	ld.const.f32 	%f27, [wigths+24];
	fma.rn.f32 	%f28, %f26, %f27, %f25;
	ld.shared.f32 	%f29, [%r8+-136];
	ld.const.f32 	%f30, [wigths+28];
	fma.rn.f32 	%f31, %f29, %f30, %f28;
	ld.shared.f32 	%f32, [%r8+-132];
	ld.const.f32 	%f33, [wigths+32];
	fma.rn.f32 	%f34, %f32, %f33, %f31;
	ld.shared.f32 	%f35, [%r8+-128];
	ld.const.f32 	%f36, [wigths+36];
	fma.rn.f32 	%f37, %f35, %f36, %f34;
	ld.shared.f32 	%f38, [%r8];
	ld.const.f32 	%f39, [wigths+40];
	fma.rn.f32 	%f40, %f38, %f39, %f37;
	ld.shared.f32 	%f41, [%r8+4];
	ld.const.f32 	%f42, [wigths+44];
	fma.rn.f32 	%f43, %f41, %f42, %f40;
	ld.shared.f32 	%f44, [%r8+8];
	ld.const.f32 	%f45, [wigths+48];
	fma.rn.f32 	%f46, %f44, %f45, %f43;
	ld.shared.f32 	%f47, [%r8+12];
	ld.const.f32 	%f48, [wigths+52];
	fma.rn.f32 	%f49, %f47, %f48, %f46;
	ld.shared.f32 	%f50, [%r8+16];
	ld.const.f32 	%f51, [wigths+56];
	fma.rn.f32 	%f52, %f50, %f51, %f49;
	ld.shared.f32 	%f53, [%r8+144];
	ld.const.f32 	%f54, [wigths+60];
	fma.rn.f32 	%f55, %f53, %f54, %f52;
	ld.shared.f32 	%f56, [%r8+148];
	ld.const.f32 	%f57, [wigths+64];
	fma.rn.f32 	%f58, %f56, %f57, %f55;
	ld.shared.f32 	%f59, [%r8+152];
	ld.const.f32 	%f60, [wigths+68];
	fma.rn.f32 	%f61, %f59, %f60, %f58;
	ld.shared.f32 	%f62, [%r8+156];
	ld.const.f32 	%f63, [wigths+72];
	fma.rn.f32 	%f64, %f62, %f63, %f61;
	ld.shared.f32 	%f65, [%r8+160];
	ld.const.f32 	%f66, [wigths+76];
	fma.rn.f32 	%f67, %f65, %f66, %f64;
	ld.shared.f32 	%f68, [%r8+288];
	ld.const.f32 	%f69, [wigths+80];
	fma.rn.f32 	%f70, %f68, %f69, %f67;
	ld.shared.f32 	%f71, [%r8+292];
	ld.const.f32 	%f72, [wigths+84];
	fma.rn.f32 	%f73, %f71, %f72, %f70;
	ld.shared.f32 	%f74, [%r8+296];
	ld.const.f32 	%f75, [wigths+88];
	fma.rn.f32 	%f76, %f74, %f75, %f73;
	ld.shared.f32 	%f77, [%r8+300];
	ld.const.f32 	%f78, [wigths+92];
	fma.rn.f32 	%f79, %f77, %f78, %f76;
	ld.shared.f32 	%f80, [%r8+304];
	ld.const.f32 	%f81, [wigths+96];
	fma.rn.f32 	%f82, %f80, %f81, %f79;
	mad.lo.s32 	%r42, %r13, %r4, %r16;
	cvta.to.global.u64 	%rd15, %rd3;
	mul.wide.s32 	%rd16, %r42, 4;
	add.s64 	%rd17, %rd15, %rd16;
	st.global.f32 	[%rd17], %f82;
$L__BB0_17:
	ret;

}


// ===== COMPILED SASS (sm_100) =====

	.target	sm_100

	.elftype	@"ET_EXEC"


//--------------------- .note.nv.tkinfo           --------------------------
	.section	.note.nv.tkinfo,"",@"SHT_NOTE"
	.sectionflags	@"SHF_NOTE_NV_TKINFO"
	.tkinfo
        /*0018*/ 	.word	0x00000002
        /*0030*/ 	.string	""
        /*0030*/ 	.string	"ptxas"
        /*0030*/ 	.string	"Cuda compilation tools, release 13.0, V13.0.88"
        /*0030*/ 	.string	"Build cuda_13.0.r13.0/compiler.36424714_0"
        /*0030*/ 	.string	"-arch sm_100 -m 64 "



//--------------------- .note.nv.cuinfo           --------------------------
	.section	.note.nv.cuinfo,"",@"SHT_NOTE"
	.sectionflags	@"SHF_NOTE_NV_CUINFO"
        /*0018*/ 	.short	0x0002
        /*001a*/ 	.short	0x0064
        /*001c*/ 	.short	0x0082
	.zero		2


//--------------------- .nv.info                  --------------------------
	.section	.nv.info,"",@"SHT_CUDA_INFO"
	.align	4


	//----- nvinfo : EIATTR_REGCOUNT
	.align		4
        /*0000*/ 	.byte	0x04, 0x2f
        /*0002*/ 	.short	(.L_2 - .L_1)
	.align		4
.L_1:
        /*0004*/ 	.word	index@(_Z7conv_2dPKfPfi)
        /*0008*/ 	.word	0x00000018


	//----- nvinfo : EIATTR_FRAME_SIZE
	.align		4
.L_2:
        /*000c*/ 	.byte	0x04, 0x11
        /*000e*/ 	.short	(.L_4 - .L_3)
	.align		4
.L_3:
        /*0010*/ 	.word	index@(_Z7conv_2dPKfPfi)
        /*0014*/ 	.word	0x00000000


	//----- nvinfo : EIATTR_MIN_STACK_SIZE
	.align		4
.L_4:
        /*0018*/ 	.byte	0x04, 0x12
        /*001a*/ 	.short	(.L_6 - .L_5)
	.align		4
.L_5:
        /*001c*/ 	.word	index@(_Z7conv_2dPKfPfi)
        /*0020*/ 	.word	0x00000000
.L_6:


//--------------------- .nv.compat                --------------------------
	.section	.nv.compat,"",@"SHT_CUDA_COMPAT_INFO"
	.align	4
        /*0000*/ 	.byte	0x02, 0x09, 0x00, 0x00, 0x02, 0x02, 0x01, 0x00, 0x02, 0x05, 0x05, 0x00, 0x03, 0x07, 0x01, 0x01
        /*0010*/ 	.byte	0x02, 0x03, 0x00, 0x00, 0x02, 0x06, 0x01, 0x00, 0x04, 0x0b, 0x08, 0x00, 0x09, 0x00, 0x00, 0x00
        /*0020*/ 	.byte	0x00, 0x00, 0x00, 0x00


//--------------------- .nv.info._Z7conv_2dPKfPfi --------------------------
	.section	.nv.info._Z7conv_2dPKfPfi,"",@"SHT_CUDA_INFO"
	.sectionflags	@""
	.align	4


	//----- nvinfo : EIATTR_CUDA_API_VERSION
	.align		4
        /*0000*/ 	.byte	0x04, 0x37
        /*0002*/ 	.short	(.L_8 - .L_7)
.L_7:
        /*0004*/ 	.word	0x00000082


	//----- nvinfo : EIATTR_KPARAM_INFO
	.align		4
.L_8:
        /*0008*/ 	.byte	0x04, 0x17
        /*000a*/ 	.short	(.L_10 - .L_9)
.L_9:
        /*000c*/ 	.word	0x00000000
        /*0010*/ 	.short	0x0002
        /*0012*/ 	.short	0x0010
        /*0014*/ 	.byte	0x00, 0xf0, 0x11, 0x00


	//----- nvinfo : EIATTR_KPARAM_INFO
	.align		4
.L_10:
        /*0018*/ 	.byte	0x04, 0x17
        /*001a*/ 	.short	(.L_12 - .L_11)
.L_11:
        /*001c*/ 	.word	0x00000000
        /*0020*/ 	.short	0x0001
        /*0022*/ 	.short	0x0008
        /*0024*/ 	.byte	0x00, 0xf5, 0x21, 0x00


	//----- nvinfo : EIATTR_KPARAM_INFO
	.align		4
.L_12:
        /*0028*/ 	.byte	0x04, 0x17
        /*002a*/ 	.short	(.L_14 - .L_13)
.L_13:
        /*002c*/ 	.word	0x00000000
        /*0030*/ 	.short	0x0000
        /*0032*/ 	.short	0x0000
        /*0034*/ 	.byte	0x00, 0xf5, 0x21, 0x00


	//----- nvinfo : EIATTR_SPARSE_MMA_MASK
	.align		4
.L_14:
        /*0038*/ 	.byte	0x03, 0x50
        /*003a*/ 	.short	0x0000


	//----- nvinfo : EIATTR_MAXREG_COUNT
	.align		4
        /*003c*/ 	.byte	0x03, 0x1b
        /*003e*/ 	.short	0x00ff


	//----- nvinfo : EIATTR_NUM_BARRIERS
	.align		4
        /*0040*/ 	.byte	0x02, 0x4c
        /*0042*/ 	.byte	0x01
	.zero		1


	//----- nvinfo : EIATTR_MERCURY_ISA_VERSION
	.align		4
        /*0044*/ 	.byte	0x03, 0x5f
        /*0046*/ 	.short	0x0101


	//----- nvinfo : EIATTR_VRC_CTA_INIT_COUNT
	.align		4
        /*0048*/ 	.byte	0x02, 0x4a
	.zero		1
	.zero		1


	//----- nvinfo : EIATTR_EXIT_INSTR_OFFSETS
	.align		4
        /*004c*/ 	.byte	0x04, 0x1c
        /*004e*/ 	.short	(.L_16 - .L_15)


	//   ....[0]....
.L_15:
        /*0050*/ 	.word	0x00000480


	//   ....[1]....
        /*0054*/ 	.word	0x00000860


	//----- nvinfo : EIATTR_CRS_STACK_SIZE
	.align		4
.L_16:
        /*0058*/ 	.byte	0x04, 0x1e
        /*005a*/ 	.short	(.L_18 - .L_17)
.L_17:
        /*005c*/ 	.word	0x00000000


	//----- nvinfo : EIATTR_CBANK_PARAM_SIZE
	.align		4
.L_18:
        /*0060*/ 	.byte	0x03, 0x19
        /*0062*/ 	.short	0x0014


	//----- nvinfo : EIATTR_PARAM_CBANK
	.align		4
        /*0064*/ 	.byte	0x04, 0x0a
        /*0066*/ 	.short	(.L_20 - .L_19)
	.align		4
.L_19:
        /*0068*/ 	.word	index@(.nv.constant0._Z7conv_2dPKfPfi)
        /*006c*/ 	.short	0x0380
        /*006e*/ 	.short	0x0014


	//----- nvinfo : EIATTR_SW_WAR
	.align		4
.L_20:
        /*0070*/ 	.byte	0x04, 0x36
        /*0072*/ 	.short	(.L_22 - .L_21)
.L_21:
        /*0074*/ 	.word	0x00000008
.L_22:


//--------------------- .nv.callgraph             --------------------------
	.section	.nv.callgraph,"",@"SHT_CUDA_CALLGRAPH"
	.align	4
	.sectionentsize	8
	.align		4
        /*0000*/ 	.word	0x00000000
	.align		4
        /*0004*/ 	.word	0xffffffff
	.align		4
        /*0008*/ 	.word	0x00000000
	.align		4
        /*000c*/ 	.word	0xfffffffe
	.align		4
        /*0010*/ 	.word	0x00000000
	.align		4
        /*0014*/ 	.word	0xfffffffd
	.align		4
        /*0018*/ 	.word	0x00000000
	.align		4
        /*001c*/ 	.word	0xfffffffc


//--------------------- .nv.constant3             --------------------------
	.section	.nv.constant3,"a",@progbits
	.align	4
.nv.constant3:
	.type		wigths,@object
	.size		wigths,(.L_0 - wigths)
wigths:
	.zero		100
.L_0:


//--------------------- .text._Z7conv_2dPKfPfi    --------------------------
	.section	.text._Z7conv_2dPKfPfi,"ax",@progbits
	.align	128
        .global         _Z7conv_2dPKfPfi
        .type           _Z7conv_2dPKfPfi,@function
        .size           _Z7conv_2dPKfPfi,(.L_x_5 - _Z7conv_2dPKfPfi)
        .other          _Z7conv_2dPKfPfi,@"STO_CUDA_ENTRY STV_DEFAULT"
_Z7conv_2dPKfPfi:
.text._Z7conv_2dPKfPfi:
[----:B------:R-:W-:Y:S01]  /*0000*/  LDC R1, c[0x0][0x37c] ;  /* 0x0000df00ff017b82 */ /* 0x000fe20000000800 */
[----:B------:R-:W0:Y:S07]  /*0010*/  S2R R10, SR_TID.X ;  /* 0x00000000000a7919 */ /* 0x000e2e0000002100 */
[----:B------:R-:W0:Y:S01]  /*0020*/  LDC R7, c[0x0][0x360] ;  /* 0x0000d800ff077b82 */ /* 0x000e220000000800 */
[----:B------:R-:W1:Y:S01]  /*0030*/  LDCU UR6, c[0x0][0x390] ;  /* 0x00007200ff0677ac */ /* 0x000e620008000800 */
[----:B------:R-:W2:Y:S06]  /*0040*/  S2R R0, SR_TID.Y ;  /* 0x0000000000007919 */ /* 0x000eac0000002200 */
[----:B------:R-:W0:Y:S08]  /*0050*/  S2UR UR4, SR_CTAID.X ;  /* 0x00000000000479c3 */ /* 0x000e300000002500 */
[----:B------:R-:W2:Y:S08]  /*0060*/  S2UR UR5, SR_CTAID.Y ;  /* 0x00000000000579c3 */ /* 0x000eb00000002600 */
[----:B------:R-:W2:Y:S01]  /*0070*/  LDC R5, c[0x0][0x364] ;  /* 0x0000d900ff057b82 */ /* 0x000ea20000000800 */
[----:B0-----:R-:W-:-:S02]  /*0080*/  IMAD R2, R7, UR4, R10 ;  /* 0x0000000407027c24 */ /* 0x001fc4000f8e020a */
[----:B--2---:R-:W-:Y:S01]  /*0090*/  IMAD R3, R5, UR5, R0 ;  /* 0x0000000505037c24 */ /* 0x004fe2000f8e0200 */
[----:B------:R-:W0:Y:S04]  /*00a0*/  LDCU.64 UR4, c[0x0][0x358] ;  /* 0x00006b00ff0477ac */ /* 0x000e280008000a00 */
[----:B------:R-:W-:-:S04]  /*00b0*/  VIMNMX R12, PT, PT, R2, R3, !PT ;  /* 0x00000003020c7248 */ /* 0x000fc80007fe0100 */
[----:B-1----:R-:W-:-:S13]  /*00c0*/  ISETP.GE.AND P0, PT, R12, UR6, PT ;  /* 0x000000060c007c0c */ /* 0x002fda000bf06270 */
[----:B------:R-:W1:Y:S01]  /*00d0*/  @!P0 LDC.64 R8, c[0x0][0x380] ;  /* 0x0000e000ff088b82 */ /* 0x000e620000000a00 */
[----:B------:R-:W-:-:S04]  /*00e0*/  @!P0 IMAD R11, R2, UR6, R3 ;  /* 0x00000006020b8c24 */ /* 0x000fc8000f8e0203 */
[----:B-1----:R-:W-:-:S06]  /*00f0*/  @!P0 IMAD.WIDE R8, R11, 0x4, R8 ;  /* 0x000000040b088825 */ /* 0x002fcc00078e0208 */
[----:B0-----:R-:W2:Y:S01]  /*0100*/  @!P0 LDG.E R9, desc[UR4][R8.64] ;  /* 0x0000000408098981 */ /* 0x001ea2000c1e1900 */
[----:B------:R-:W-:Y:S01]  /*0110*/  MOV R4, 0x400 ;  /* 0x0000040000047802 */ /* 0x000fe20000000f00 */
[----:B------:R-:W-:Y:S01]  /*0120*/  BSSY.RECONVERGENT B0, `(.L_x_0) ;  /* 0x000001e000007945 */ /* 0x000fe20003800200 */
[----:B------:R-:W-:Y:S01]  /*0130*/  ISETP.GT.U32.AND P3, PT, R10, 0x1, PT ;  /* 0x000000010a00780c */ /* 0x000fe20003f64070 */
[----:B------:R-:W0:Y:S01]  /*0140*/  S2R R11, SR_CgaCtaId ;  /* 0x00000000000b7919 */ /* 0x000e220000008800 */
[----:B------:R-:W-:Y:S02]  /*0150*/  ISETP.GE.AND P1, PT, R12, UR6, PT ;  /* 0x000000060c007c0c */ /* 0x000fe4000bf26270 */
[----:B------:R-:W-:Y:S02]  /*0160*/  ISETP.GT.U32.AND P2, PT, R0, 0x1, PT ;  /* 0x000000010000780c */ /* 0x000fe40003f44070 */
[----:B0-----:R-:W-:-:S05]  /*0170*/  LEA R4, R11, R4, 0x18 ;  /* 0x000000040b047211 */ /* 0x001fca00078ec0ff */
[----:B------:R-:W-:-:S05]  /*0180*/  IMAD R6, R10, 0x90, R4 ;  /* 0x000000900a067824 */ /* 0x000fca00078e0204 */
[----:B------:R-:W-:-:S05]  /*0190*/  LEA R4, R0, R6, 0x2 ;  /* 0x0000000600047211 */ /* 0x000fca00078e10ff */
[----:B--2---:R0:W-:Y:S01]  /*01a0*/  @!P0 STS [R4+0x128], R9 ;  /* 0x0001280904008388 */ /* 0x0041e20000000800 */
[----:B------:R-:W-:Y:S05]  /*01b0*/  @P3 BRA `(.L_x_1) ;  /* 0x0000000000503947 */ /* 0x000fea0003800000 */
[C---:B------:R-:W-:Y:S02]  /*01c0*/  IADD3 R14, PT, PT, R2.reuse, R7, RZ ;  /* 0x00000007020e7210 */ /* 0x040fe40007ffe0ff */
[C---:B------:R-:W-:Y:S02]  /*01d0*/  ISETP.GE.AND P0, PT, R3.reuse, UR6, PT ;  /* 0x0000000603007c0c */ /* 0x040fe4000bf06270 */
[----:B------:R-:W-:Y:S02]  /*01e0*/  IADD3 R12, PT, PT, R2, -0x2, RZ ;  /* 0xfffffffe020c7810 */ /* 0x000fe40007ffe0ff */
[----:B------:R-:W-:Y:S02]  /*01f0*/  VIMNMX R8, PT, PT, R3, R14, !PT ;  /* 0x0000000e03087248 */ /* 0x000fe40007fe0100 */
[----:B------:R-:W-:Y:S02]  /*0200*/  ISETP.LT.OR P0, PT, R12, RZ, P0 ;  /* 0x000000ff0c00720c */ /* 0x000fe40000701670 */
[----:B------:R-:W-:-:S11]  /*0210*/  ISETP.GE.AND P3, PT, R8, UR6, PT ;  /* 0x0000000608007c0c */ /* 0x000fd6000bf66270 */
[----:B0-----:R-:W0:Y:S01]  /*0220*/  @!P0 LDC.64 R8, c[0x0][0x380] ;  /* 0x0000e000ff088b82 */ /* 0x001e220000000a00 */
[--C-:B------:R-:W-:Y:S02]  /*0230*/  @!P0 IMAD R13, R12, UR6, R3.reuse ;  /* 0x000000060c0d8c24 */ /* 0x100fe4000f8e0203 */
[----:B------:R-:W-:-:S05]  /*0240*/  @!P3 IMAD R15, R14, UR6, R3 ;  /* 0x000000060e0fbc24 */ /* 0x000fca000f8e0203 */
[----:B------:R-:W1:Y:S01]  /*0250*/  @!P3 LDC.64 R10, c[0x0][0x380] ;  /* 0x0000e000ff0abb82 */ /* 0x000e620000000a00 */
[----:B0-----:R-:W-:-:S06]  /*0260*/  @!P0 IMAD.WIDE.U32 R8, R13, 0x4, R8 ;  /* 0x000000040d088825 */ /* 0x001fcc00078e0008 */
[----:B------:R-:W2:Y:S01]  /*0270*/  @!P0 LDG.E R9, desc[UR4][R8.64] ;  /* 0x0000000408098981 */ /* 0x000ea2000c1e1900 */
[----:B-1----:R-:W-:-:S06]  /*0280*/  @!P3 IMAD.WIDE R10, R15, 0x4, R10 ;  /* 0x000000040f0ab825 */ /* 0x002fcc00078e020a */
[----:B------:R-:W3:Y:S01]  /*0290*/  @!P3 LDG.E R10, desc[UR4][R10.64] ;  /* 0x000000040a0ab981 */ /* 0x000ee2000c1e1900 */
[----:B------:R-:W-:-:S05]  /*02a0*/  IMAD R7, R7, 0x90, R6 ;  /* 0x0000009007077824 */ /* 0x000fca00078e0206 */
[----:B------:R-:W-:Y:S01]  /*02b0*/  LEA R7, R0, R7, 0x2 ;  /* 0x0000000700077211 */ /* 0x000fe200078e10ff */
[----:B--2---:R1:W-:Y:S04]  /*02c0*/  @!P0 STS [R4+0x8], R9 ;  /* 0x0000080904008388 */ /* 0x0043e80000000800 */
[----:B------:R1:W-:Y:S04]  /*02d0*/  @P0 STS [R4+0x8], RZ ;  /* 0x000008ff04000388 */ /* 0x0003e80000000800 */
[----:B---3--:R1:W-:Y:S04]  /*02e0*/  @!P3 STS [R7+0x128], R10 ;  /* 0x0001280a0700b388 */ /* 0x0083e80000000800 */
[----:B------:R1:W-:Y:S02]  /*02f0*/  @P3 STS [R7+0x128], RZ ;  /* 0x000128ff07003388 */ /* 0x0003e40000000800 */
.L_x_1:
[----:B------:R-:W-:Y:S05]  /*0300*/  BSYNC.RECONVERGENT B0 ;  /* 0x0000000000007941 */ /* 0x000fea0003800200 */
.L_x_0:
[----:B------:R-:W-:Y:S04]  /*0310*/  BSSY.RECONVERGENT B0, `(.L_x_2) ;  /* 0x0000015000007945 */ /* 0x000fe80003800200 */
[----:B------:R-:W-:Y:S05]  /*0320*/  @P2 BRA `(.L_x_3) ;  /* 0x00000000004c2947 */ /* 0x000fea0003800000 */
[----:B------:R-:W2:Y:S01]  /*0330*/  LDCU.64 UR8, c[0x0][0x380] ;  /* 0x00007000ff0877ac */ /* 0x000ea20008000a00 */
[----:B-1----:R-:W-:Y:S01]  /*0340*/  IADD3 R7, PT, PT, R3, R0, RZ ;  /* 0x0000000003077210 */ /* 0x002fe20007ffe0ff */
[C---:B------:R-:W-:Y:S01]  /*0350*/  IMAD R0, R2.reuse, UR6, RZ ;  /* 0x0000000602007c24 */ /* 0x040fe2000f8e02ff */
[----:B------:R-:W-:Y:S01]  /*0360*/  ISETP.GE.AND P0, PT, R2, UR6, PT ;  /* 0x0000000602007c0c */ /* 0x000fe2000bf06270 */
[----:B0-----:R-:W-:Y:S01]  /*0370*/  HFMA2 R9, -RZ, RZ, 0, 0 ;  /* 0x00000000ff097431 */ /* 0x001fe200000001ff */
[C---:B------:R-:W-:Y:S02]  /*0380*/  IADD3 R6, PT, PT, R7.reuse, -0x2, RZ ;  /* 0xfffffffe07067810 */ /* 0x040fe40007ffe0ff */
[C---:B------:R-:W-:Y:S02]  /*0390*/  VIADDMNMX R8, R7.reuse, 0x2, R2, !PT ;  /* 0x0000000207087846 */ /* 0x040fe40007800102 */
[----:B------:R-:W-:Y:S02]  /*03a0*/  IADD3 R7, P2, PT, R7, R0, RZ ;  /* 0x0000000007077210 */ /* 0x000fe40007f5e0ff */
[----:B------:R-:W-:-:S02]  /*03b0*/  ISETP.LT.OR P0, PT, R6, RZ, P0 ;  /* 0x000000ff0600720c */ /* 0x000fc40000701670 */
[----:B------:R-:W-:Y:S02]  /*03c0*/  ISETP.GE.AND P3, PT, R8, UR6, PT ;  /* 0x0000000608007c0c */ /* 0x000fe4000bf66270 */
[----:B------:R-:W-:Y:S02]  /*03d0*/  LEA.HI.X.SX32 R0, R0, RZ, 0x1, P2 ;  /* 0x000000ff00007211 */ /* 0x000fe400010f0eff */
[----:B--2---:R-:W-:-:S04]  /*03e0*/  LEA R6, P2, R7, UR8, 0x2 ;  /* 0x0000000807067c11 */ /* 0x004fc8000f8410ff */
[----:B------:R-:W-:-:S05]  /*03f0*/  LEA.HI.X R7, R7, UR9, R0, 0x2, P2 ;  /* 0x0000000907077c11 */ /* 0x000fca00090f1400 */
[----:B------:R-:W2:Y:S04]  /*0400*/  @!P0 LDG.E R9, desc[UR4][R6.64+-0x8] ;  /* 0xfffff80406098981 */ /* 0x000ea8000c1e1900 */
[----:B------:R-:W3:Y:S01]  /*0410*/  @!P3 LDG.E R0, desc[UR4][R6.64+0x8] ;  /* 0x000008040600b981 */ /* 0x000ee2000c1e1900 */
[----:B------:R-:W-:-:S03]  /*0420*/  LEA R5, R5, R4, 0x2 ;  /* 0x0000000405057211 */ /* 0x000fc600078e10ff */
[----:B--2---:R2:W-:Y:S04]  /*0430*/  STS [R4+0x120], R9 ;  /* 0x0001200904007388 */ /* 0x0045e80000000800 */
[----:B---3--:R2:W-:Y:S04]  /*0440*/  @!P3 STS [R5+0x128], R0 ;  /* 0x000128000500b388 */ /* 0x0085e80000000800 */
[----:B------:R2:W-:Y:S02]  /*0450*/  @P3 STS [R5+0x128], RZ ;  /* 0x000128ff05003388 */ /* 0x0005e40000000800 */
.L_x_3:
[----:B------:R-:W-:Y:S05]  /*0460*/  BSYNC.RECONVERGENT B0 ;  /* 0x0000000000007941 */ /* 0x000fea0003800200 */
.L_x_2:
[----:B------:R-:W-:Y:S06]  /*0470*/  BAR.SYNC.DEFER_BLOCKING 0x0 ;  /* 0x0000000000007b1d */ /* 0x000fec0000010000 */
[----:B------:R-:W-:Y:S05]  /*0480*/  @P1 EXIT ;  /* 0x000000000000194d */ /* 0x000fea0003800000 */
[----:B--2---:R-:W2:Y:S01]  /*0490*/  LDS R0, [R4] ;  /* 0x0000000004007984 */ /* 0x004ea20000000800 */
[----:B------:R-:W2:Y:S01]  /*04a0*/  LDCU.128 UR8, c[0x3][URZ] ;  /* 0x00c00000ff0877ac */ /* 0x000ea20008000c00 */
[----:B------:R-:W-:Y:S02]  /*04b0*/  IMAD R3, R2, UR6, R3 ;  /* 0x0000000602037c24 */ /* 0x000fe4000f8e0203 */
[----:B-1----:R-:W1:Y:S01]  /*04c0*/  LDS R7, [R4+0x4] ;  /* 0x0000040004077984 */ /* 0x002e620000000800 */
[----:B------:R-:W3:Y:S03]  /*04d0*/  LDCU.128 UR12, c[0x3][0x10] ;  /* 0x00c00200ff0c77ac */ /* 0x000ee60008000c00 */
[----:B------:R-:W4:Y:S01]  /*04e0*/  LDS R8, [R4+0x8] ;  /* 0x0000080004087984 */ /* 0x000f220000000800 */
[----:B------:R-:W5:Y:S03]  /*04f0*/  LDCU UR7, c[0x3][0x60] ;  /* 0x00c00c00ff0777ac */ /* 0x000f660008000800 */
[----:B0-----:R-:W0:Y:S04]  /*0500*/  LDS R9, [R4+0xc] ;  /* 0x00000c0004097984 */ /* 0x001e280000000800 */
[----:B------:R-:W3:Y:S04]  /*0510*/  LDS R10, [R4+0x10] ;  /* 0x00001000040a7984 */ /* 0x000ee80000000800 */
[----:B------:R-:W5:Y:S04]  /*0520*/  LDS R11, [R4+0x90] ;  /* 0x00009000040b7984 */ /* 0x000f680000000800 */
[----:B------:R-:W5:Y:S04]  /*0530*/  LDS R12, [R4+0x94] ;  /* 0x00009400040c7984 */ /* 0x000f680000000800 */
[----:B------:R-:W5:Y:S04]  /*0540*/  LDS R14, [R4+0x98] ;  /* 0x00009800040e7984 */ /* 0x000f680000000800 */
[----:B------:R-:W5:Y:S04]  /*0550*/  LDS R16, [R4+0x9c] ;  /* 0x00009c0004107984 */ /* 0x000f680000000800 */
[----:B------:R-:W5:Y:S01]  /*0560*/  LDS R5, [R4+0xa0] ;  /* 0x0000a00004057984 */ /* 0x000f620000000800 */
[----:B--2---:R-:W-:-:S03]  /*0570*/  FFMA R6, R0, UR8, RZ ;  /* 0x0000000800067c23 */ /* 0x004fc600080000ff */
[----:B------:R-:W-:Y:S01]  /*0580*/  LDS R13, [R4+0x1b8] ;  /* 0x0001b800040d7984 */ /* 0x000fe20000000800 */
[----:B-1----:R-:W-:-:S03]  /*0590*/  FFMA R7, R7, UR9, R6 ;  /* 0x0000000907077c23 */ /* 0x002fc60008000006 */
[----:B------:R-:W1:Y:S01]  /*05a0*/  LDS R0, [R4+0x120] ;  /* 0x0001200004007984 */ /* 0x000e620000000800 */
[----:B----4-:R-:W-:-:S03]  /*05b0*/  FFMA R8, R8, UR10, R7 ;  /* 0x0000000a08087c23 */ /* 0x010fc60008000007 */
[----:B------:R-:W2:Y:S01]  /*05c0*/  LDS R6, [R4+0x124] ;  /* 0x0001240004067984 */ /* 0x000ea20000000800 */
[----:B0-----:R-:W-:-:S03]  /*05d0*/  FFMA R9, R9, UR11, R8 ;  /* 0x0000000b09097c23 */ /* 0x001fc60008000008 */
[----:B------:R-:W0:Y:S01]  /*05e0*/  LDS R7, [R4+0x128] ;  /* 0x0001280004077984 */ /* 0x000e220000000800 */
[----:B------:R-:W4:Y:S01]  /*05f0*/  LDCU.128 UR8, c[0x3][0x20] ;  /* 0x00c00400ff0877ac */ /* 0x000f220008000c00 */
[----:B---3--:R-:W-:Y:S02]  /*0600*/  FFMA R10, R10, UR12, R9 ;  /* 0x0000000c0a0a7c23 */ /* 0x008fe40008000009 */
[----:B------:R-:W3:Y:S02]  /*0610*/  LDS R8, [R4+0x12c] ;  /* 0x00012c0004087984 */ /* 0x000ee40000000800 */
[----:B-----5:R-:W-:Y:S02]  /*0620*/  FFMA R11, R11, UR13, R10 ;  /* 0x0000000d0b0b7c23 */ /* 0x020fe4000800000a */
[----:B------:R-:W5:Y:S02]  /*0630*/  LDS R9, [R4+0x130] ;  /* 0x0001300004097984 */ /* 0x000f640000000800 */
[----:B------:R-:W-:-:S02]  /*0640*/  FFMA R11, R12, UR14, R11 ;  /* 0x0000000e0c0b7c23 */ /* 0x000fc4000800000b */
[----:B------:R-:W5:Y:S02]  /*0650*/  LDS R10, [R4+0x1b0] ;  /* 0x0001b000040a7984 */ /* 0x000f640000000800 */
[----:B------:R-:W-:Y:S02]  /*0660*/  FFMA R11, R14, UR15, R11 ;  /* 0x0000000f0e0b7c23 */ /* 0x000fe4000800000b */
[----:B------:R-:W5:Y:S01]  /*0670*/  LDS R12, [R4+0x1b4] ;  /* 0x0001b400040c7984 */ /* 0x000f620000000800 */
[----:B------:R-:W0:Y:S01]  /*0680*/  LDCU.128 UR12, c[0x3][0x30] ;  /* 0x00c00600ff0c77ac */ /* 0x000e220008000c00 */
[----:B----4-:R-:W-:Y:S02]  /*0690*/  FFMA R16, R16, UR8, R11 ;  /* 0x0000000810107c23 */ /* 0x010fe4000800000b */
[----:B------:R-:W-:Y:S02]  /*06a0*/  LDS R17, [R4+0x248] ;  /* 0x0002480004117984 */ /* 0x000fe40000000800 */
[----:B------:R-:W-:-:S02]  /*06b0*/  FFMA R15, R5, UR9, R16 ;  /* 0x00000009050f7c23 */ /* 0x000fc40008000010 */
[----:B------:R-:W4:Y:S04]  /*06c0*/  LDS R11, [R4+0x1bc] ;  /* 0x0001bc00040b7984 */ /* 0x000f280000000800 */
[----:B------:R-:W4:Y:S01]  /*06d0*/  LDS R5, [R4+0x1c0] ;  /* 0x0001c00004057984 */ /* 0x000f220000000800 */
[----:B-1----:R-:W-:-:S03]  /*06e0*/  FFMA R15, R0, UR10, R15 ;  /* 0x0000000a000f7c23 */ /* 0x002fc6000800000f */
[----:B------:R-:W-:Y:S01]  /*06f0*/  LDS R19, [R4+0x24c] ;  /* 0x00024c0004137984 */ /* 0x000fe20000000800 */
[----:B--2---:R-:W-:-:S03]  /*0700*/  FFMA R6, R6, UR11, R15 ;  /* 0x0000000b06067c23 */ /* 0x004fc6000800000f */
[----:B------:R-:W1:Y:S01]  /*0710*/  LDS R0, [R4+0x240] ;  /* 0x0002400004007984 */ /* 0x000e620000000800 */
[----:B------:R-:W2:Y:S01]  /*0720*/  LDCU.128 UR8, c[0x3][0x40] ;  /* 0x00c00800ff0877ac */ /* 0x000ea20008000c00 */
[----:B0-----:R-:W-:Y:S02]  /*0730*/  FFMA R7, R7, UR12, R6 ;  /* 0x0000000c07077c23 */ /* 0x001fe40008000006 */
[----:B------:R-:W0:Y:S02]  /*0740*/  LDS R15, [R4+0x244] ;  /* 0x00024400040f7984 */ /* 0x000e240000000800 */
[----:B---3--:R-:W-:Y:S02]  /*0750*/  FFMA R8, R8, UR13, R7 ;  /* 0x0000000d08087c23 */ /* 0x008fe40008000007 */
[----:B------:R-:W3:Y:S01]  /*0760*/  LDS R21, [R4+0x250] ;  /* 0x0002500004157984 */ /* 0x000ee20000000800 */
[----:B------:R-:W1:Y:S01]  /*0770*/  LDC.64 R6, c[0x0][0x388] ;  /* 0x0000e200ff067b82 */ /* 0x000e620000000a00 */
[----:B-----5:R-:W-:-:S04]  /*0780*/  FFMA R9, R9, UR14, R8 ;  /* 0x0000000e09097c23 */ /* 0x020fc80008000008 */
[----:B------:R-:W-:Y:S01]  /*0790*/  FFMA R9, R10, UR15, R9 ;  /* 0x0000000f0a097c23 */ /* 0x000fe20008000009 */
[----:B------:R-:W5:Y:S03]  /*07a0*/  LDCU.128 UR12, c[0x3][0x50] ;  /* 0x00c00a00ff0c77ac */ /* 0x000f660008000c00 */
[----:B--2---:R-:W-:-:S04]  /*07b0*/  FFMA R12, R12, UR8, R9 ;  /* 0x000000080c0c7c23 */ /* 0x004fc80008000009 */
[----:B------:R-:W-:-:S04]  /*07c0*/  FFMA R12, R13, UR9, R12 ;  /* 0x000000090d0c7c23 */ /* 0x000fc8000800000c */
[----:B----4-:R-:W-:-:S04]  /*07d0*/  FFMA R12, R11, UR10, R12 ;  /* 0x0000000a0b0c7c23 */ /* 0x010fc8000800000c */
[----:B------:R-:W-:Y:S01]  /*07e0*/  FFMA R5, R5, UR11, R12 ;  /* 0x0000000b05057c23 */ /* 0x000fe2000800000c */
[----:B-1----:R-:W-:-:S04]  /*07f0*/  IMAD.WIDE R6, R3, 0x4, R6 ;  /* 0x0000000403067825 */ /* 0x002fc800078e0206 */
[----:B-----5:R-:W-:-:S04]  /*0800*/  FFMA R0, R0, UR12, R5 ;  /* 0x0000000c00007c23 */ /* 0x020fc80008000005 */
[----:B0-----:R-:W-:-:S04]  /*0810*/  FFMA R0, R15, UR13, R0 ;  /* 0x0000000d0f007c23 */ /* 0x001fc80008000000 */
[----:B------:R-:W-:-:S04]  /*0820*/  FFMA R0, R17, UR14, R0 ;  /* 0x0000000e11007c23 */ /* 0x000fc80008000000 */
[----:B------:R-:W-:-:S04]  /*0830*/  FFMA R0, R19, UR15, R0 ;  /* 0x0000000f13007c23 */ /* 0x000fc80008000000 */
[----:B---3--:R-:W-:-:S05]  /*0840*/  FFMA R21, R21, UR7, R0 ;  /* 0x0000000715157c23 */ /* 0x008fca0008000000 */
[----:B------:R-:W-:Y:S01]  /*0850*/  STG.E desc[UR4][R6.64], R21 ;  /* 0x0000001506007986 */ /* 0x000fe2000c101904 */
[----:B------:R-:W-:Y:S05]  /*0860*/  EXIT ;  /* 0x000000000000794d */ /* 0x000fea0003800000 */
.L_x_4:
[----:B------:R-:W-:-:S00]  /*0870*/  BRA `(.L_x_4) ;  /* 0xfffffffc00fc7947 */ /* 0x000fc0000383ffff */
[----:B------:R-:W-:-:S00]  /*0880*/  NOP ;  /* 0x0000000000007918 */ /* 0x000fc00000000000 */
[----:B------:R-:W-:-:S00]  /*0890*/  NOP ;  /* 0x0000000000007918 */ /* 0x000fc00000000000 */
[----:B------:R-:W-:-:S00]  /*08a0*/  NOP ;  /* 0x0000000000007918 */ /* 0x000fc00000000000 */
[----:B------:R-:W-:-:S00]  /*08b0*/  NOP ;  /* 0x0000000000007918 */ /* 0x000fc00000000000 */
[----:B------:R-:W-:-:S00]  /*08c0*/  NOP ;  /* 0x0000000000007918 */ /* 0x000fc00000000000 */
[----:B------:R-:W-:-:S00]  /*08d0*/  NOP ;  /* 0x0000000000007918 */ /* 0x000fc00000000000 */
[----:B------:R-:W-:-:S00]  /*08e0*/  NOP ;  /* 0x0000000000007918 */ /* 0x000fc00000000000 */
[----:B------:R-:W-:-:S00]  /*08f0*/  NOP ;  /* 0x0000000000007918 */ /* 0x000fc00000000000 */
.L_x_5:


//--------------------- .nv.shared._Z7conv_2dPKfPfi --------------------------
	.section	.nv.shared._Z7conv_2dPKfPfi,"aw",@nobits
	.sectionflags	@""
	.align	4
.nv.shared._Z7conv_2dPKfPfi:
	.zero		6208


//--------------------- .nv.shared.reserved.0     --------------------------
	.section	.nv.shared.reserved.0,"aw",@nobits
	.weak		__nv_reservedSMEM_offset_0_alias
	.size		__nv_reservedSMEM_offset_0_alias, 0, 64
	.other		__nv_reservedSMEM_offset_0_alias,@"STO_CUDA_RESERVED_SHARED STV_DEFAULT"
__nv_reservedSMEM_offset_0_alias:
	.zero		0
	.zero		64


//--------------------- .nv.constant0._Z7conv_2dPKfPfi --------------------------
	.section	.nv.constant0._Z7conv_2dPKfPfi,"a",@progbits
	.sectionflags	@""
	.align	4
.nv.constant0._Z7conv_2dPKfPfi:
	.zero		916


//--------------------- SYMBOLS --------------------------

	.type		.nv.reservedSmem.offset0,@object
	.size		.nv.reservedSmem.offset0,0x4
	.type		.nv.reservedSmem.cap,@object
	.size		.nv.reservedSmem.cap,0x4
